//
// Generated by NVIDIA NVVM Compiler
//
// Compiler Build ID: CL-36424714
// Cuda compilation tools, release 13.0, V13.0.88
// Based on NVVM 20.0.0
//

.version 9.0
.target sm_100
.address_size 64

	// .globl	_Z7reduce2PfS_
// _ZZ7reduce2PfS_E11input_begin has been demoted

.visible .entry _Z7reduce2PfS_(
	.param .u64 .ptr .align 1 _Z7reduce2PfS__param_0,
	.param .u64 .ptr .align 1 _Z7reduce2PfS__param_1
)
{
	.reg .pred 	%p<5>;
	.reg .b32 	%r<25>;
	.reg .b32 	%f<6>;
	.reg .b64 	%rd<12>;
	// demoted variable
	.shared .align 4 .b8 _ZZ7reduce2PfS_E11input_begin[1024];
	ld.param.u64 	%rd2, [_Z7reduce2PfS__param_0];
	ld.param.u64 	%rd1, [_Z7reduce2PfS__param_1];
	cvta.to.global.u64 	%rd3, %rd2;
	mov.u32 	%r1, %ntid.x;
	mov.u32 	%r2, %ctaid.x;
	mul.lo.s32 	%r7, %r1, %r2;
	cvt.u64.u32 	%rd4, %r7;
	mov.u32 	%r3, %tid.x;
	cvt.u64.u32 	%rd5, %r3;
	add.s64 	%rd6, %rd4, %rd5;
	shl.b64 	%rd7, %rd6, 2;
	add.s64 	%rd8, %rd3, %rd7;
	ld.global.f32 	%f1, [%rd8];
	shl.b32 	%r8, %r3, 2;
	mov.u32 	%r9, _ZZ7reduce2PfS_E11input_begin;
	add.s32 	%r10, %r9, %r8;
	st.shared.f32 	[%r10], %f1;
	bar.sync 	0;
	setp.lt.u32 	%p1, %r1, 2;
	@%p1 bra 	$L__BB0_5;
	shl.b32 	%r4, %r3, 1;
	mov.b32 	%r24, 1;
$L__BB0_2:
	shl.b32 	%r6, %r24, 1;
	add.s32 	%r12, %r6, -1;
	not.b32 	%r13, %r6;
	and.b32  	%r14, %r13, %r12;
	popc.b32 	%r15, %r14;
	shr.u32 	%r16, %r1, %r15;
	setp.ge.u32 	%p2, %r3, %r16;
	@%p2 bra 	$L__BB0_4;
	mul.lo.s32 	%r17, %r24, %r4;
	add.s32 	%r18, %r17, %r24;
	shl.b32 	%r19, %r18, 2;
	add.s32 	%r21, %r9, %r19;
	ld.shared.f32 	%f2, [%r21];
	shl.b32 	%r22, %r17, 2;
	add.s32 	%r23, %r9, %r22;
	ld.shared.f32 	%f3, [%r23];
	add.f32 	%f4, %f2, %f3;
	st.shared.f32 	[%r23], %f4;
$L__BB0_4:
	bar.sync 	0;
	setp.lt.u32 	%p3, %r6, %r1;
	mov.u32 	%r24, %r6;
	@%p3 bra 	$L__BB0_2;
$L__BB0_5:
	setp.ne.s32 	%p4, %r3, 0;
	@%p4 bra 	$L__BB0_7;
	ld.shared.f32 	%f5, [_ZZ7reduce2PfS_E11input_begin];
	cvta.to.global.u64 	%rd9, %rd1;
	mul.wide.u32 	%rd10, %r2, 4;
	add.s64 	%rd11, %rd9, %rd10;
	st.global.f32 	[%rd11], %f5;
$L__BB0_7:
	ret;

}


// ===== COMPILED SASS (sm_100) =====

	.target	sm_100

	.elftype	@"ET_EXEC"


//--------------------- .note.nv.tkinfo           --------------------------
	.section	.note.nv.tkinfo,"",@"SHT_NOTE"
	.sectionflags	@"SHF_NOTE_NV_TKINFO"
	.tkinfo
        /*0018*/ 	.word	0x00000002
        /*0030*/ 	.string	""
        /*0030*/ 	.string	"ptxas"
        /*0030*/ 	.string	"Cuda compilation tools, release 13.0, V13.0.88"
        /*0030*/ 	.string	"Build cuda_13.0.r13.0/compiler.36424714_0"
        /*0030*/ 	.string	"-arch sm_100 -m 64 "



//--------------------- .note.nv.cuinfo           --------------------------
	.section	.note.nv.cuinfo,"",@"SHT_NOTE"
	.sectionflags	@"SHF_NOTE_NV_CUINFO"
        /*0018*/ 	.short	0x0002
        /*001a*/ 	.short	0x0064
        /*001c*/ 	.short	0x0082
	.zero		2


//--------------------- .nv.info                  --------------------------
	.section	.nv.info,"",@"SHT_CUDA_INFO"
	.align	4


	//----- nvinfo : EIATTR_REGCOUNT
	.align		4
        /*0000*/ 	.byte	0x04, 0x2f
        /*0002*/ 	.short	(.L_1 - .L_0)
	.align		4
.L_0:
        /*0004*/ 	.word	index@(_Z7reduce2PfS_)
        /*0008*/ 	.word	0x0000000a


	//----- nvinfo : EIATTR_FRAME_SIZE
	.align		4
.L_1:
        /*000c*/ 	.byte	0x04, 0x11
        /*000e*/ 	.short	(.L_3 - .L_2)
	.align		4
.L_2:
        /*0010*/ 	.word	index@(_Z7reduce2PfS_)
        /*0014*/ 	.word	0x00000000


	//----- nvinfo : EIATTR_MIN_STACK_SIZE
	.align		4
.L_3:
        /*0018*/ 	.byte	0x04, 0x12
        /*001a*/ 	.short	(.L_5 - .L_4)
	.align		4
.L_4:
        /*001c*/ 	.word	index@(_Z7reduce2PfS_)
        /*0020*/ 	.word	0x00000000
.L_5:


//--------------------- .nv.compat                --------------------------
	.section	.nv.compat,"",@"SHT_CUDA_COMPAT_INFO"
	.align	4
        /*0000*/ 	.byte	0x02, 0x09, 0x00, 0x00, 0x02, 0x02, 0x01, 0x00, 0x02, 0x05, 0x05, 0x00, 0x03, 0x07, 0x01, 0x01
        /*0010*/ 	.byte	0x02, 0x03, 0x00, 0x00, 0x02, 0x06, 0x01, 0x00, 0x04, 0x0b, 0x08, 0x00, 0x09, 0x00, 0x00, 0x00
        /*0020*/ 	.byte	0x00, 0x00, 0x00, 0x00


//--------------------- .nv.info._Z7reduce2PfS_   --------------------------
	.section	.nv.info._Z7reduce2PfS_,"",@"SHT_CUDA_INFO"
	.sectionflags	@""
	.align	4


	//----- nvinfo : EIATTR_CUDA_API_VERSION
	.align		4
        /*0000*/ 	.byte	0x04, 0x37
        /*0002*/ 	.short	(.L_7 - .L_6)
.L_6:
        /*0004*/ 	.word	0x00000082


	//----- nvinfo : EIATTR_KPARAM_INFO
	.align		4
.L_7:
        /*0008*/ 	.byte	0x04, 0x17
        /*000a*/ 	.short	(.L_9 - .L_8)
.L_8:
        /*000c*/ 	.word	0x00000000
        /*0010*/ 	.short	0x0001
        /*0012*/ 	.short	0x0008
        /*0014*/ 	.byte	0x00, 0xf5, 0x21, 0x00


	//----- nvinfo : EIATTR_KPARAM_INFO
	.align		4
.L_9:
        /*0018*/ 	.byte	0x04, 0x17
        /*001a*/ 	.short	(.L_11 - .L_10)
.L_10:
        /*001c*/ 	.word	0x00000000
        /*0020*/ 	.short	0x0000
        /*0022*/ 	.short	0x0000
        /*0024*/ 	.byte	0x00, 0xf5, 0x21, 0x00


	//----- nvinfo : EIATTR_SPARSE_MMA_MASK
	.align		4
.L_11:
        /*0028*/ 	.byte	0x03, 0x50
        /*002a*/ 	.short	0x0000


	//----- nvinfo : EIATTR_MAXREG_COUNT
	.align		4
        /*002c*/ 	.byte	0x03, 0x1b
        /*002e*/ 	.short	0x00ff


	//----- nvinfo : EIATTR_NUM_BARRIERS
	.align		4
        /*0030*/ 	.byte	0x02, 0x4c
        /*0032*/ 	.byte	0x01
	.zero		1


	//----- nvinfo : EIATTR_MERCURY_ISA_VERSION
	.align		4
        /*0034*/ 	.byte	0x03, 0x5f
        /*0036*/ 	.short	0x0101


	//----- nvinfo : EIATTR_VRC_CTA_INIT_COUNT
	.align		4
        /*0038*/ 	.byte	0x02, 0x4a
	.zero		1
	.zero		1


	//----- nvinfo : EIATTR_EXIT_INSTR_OFFSETS
	.align		4
        /*003c*/ 	.byte	0x04, 0x1c
        /*003e*/ 	.short	(.L_13 - .L_12)


	//   ....[0]....
.L_12:
        /*0040*/ 	.word	0x00000290


	//   ....[1]....
        /*0044*/ 	.word	0x00000310


	//----- nvinfo : EIATTR_CBANK_PARAM_SIZE
	.align		4
.L_13:
        /*0048*/ 	.byte	0x03, 0x19
        /*004a*/ 	.short	0x0010


	//----- nvinfo : EIATTR_PARAM_CBANK
	.align		4
        /*004c*/ 	.byte	0x04, 0x0a
        /*004e*/ 	.short	(.L_15 - .L_14)
	.align		4
.L_14:
        /*0050*/ 	.word	index@(.nv.constant0._Z7reduce2PfS_)
        /*0054*/ 	.short	0x0380
        /*0056*/ 	.short	0x0010


	//----- nvinfo : EIATTR_SW_WAR
	.align		4
.L_15:
        /*0058*/ 	.byte	0x04, 0x36
        /*005a*/ 	.short	(.L_17 - .L_16)
.L_16:
        /*005c*/ 	.word	0x00000008
.L_17:


//--------------------- .nv.callgraph             --------------------------
	.section	.nv.callgraph,"",@"SHT_CUDA_CALLGRAPH"
	.align	4
	.sectionentsize	8
	.align		4
        /*0000*/ 	.word	0x00000000
	.align		4
        /*0004*/ 	.word	0xffffffff
	.align		4
        /*0008*/ 	.word	0x00000000
	.align		4
        /*000c*/ 	.word	0xfffffffe
	.align		4
        /*0010*/ 	.word	0x00000000
	.align		4
        /*0014*/ 	.word	0xfffffffd
	.align		4
        /*0018*/ 	.word	0x00000000
	.align		4
        /*001c*/ 	.word	0xfffffffc


//--------------------- .text._Z7reduce2PfS_      --------------------------
	.section	.text._Z7reduce2PfS_,"ax",@progbits
	.align	128
        .global         _Z7reduce2PfS_
        .type           _Z7reduce2PfS_,@function
        .size           _Z7reduce2PfS_,(.L_x_3 - _Z7reduce2PfS_)
        .other          _Z7reduce2PfS_,@"STO_CUDA_ENTRY STV_DEFAULT"
_Z7reduce2PfS_:
.text._Z7reduce2PfS_:
[----:B------:R-:W-:Y:S01]  /*0000*/  LDC R1, c[0x0][0x37c] ;  /* 0x0000df00ff017b82 */ /* 0x000fe20000000800 */
[----:B------:R-:W0:Y:S01]  /*0010*/  S2R R7, SR_CTAID.X ;  /* 0x0000000000077919 */ /* 0x000e220000002500 */
[----:B------:R-:W0:Y:S01]  /*0020*/  LDCU UR10, c[0x0][0x360] ;  /* 0x00006c00ff0a77ac */ /* 0x000e220008000800 */
[----:B------:R-:W1:Y:S01]  /*0030*/  S2R R4, SR_TID.X ;  /* 0x0000000000047919 */ /* 0x000e620000002100 */
[----:B------:R-:W2:Y:S01]  /*0040*/  LDCU.64 UR4, c[0x0][0x380] ;  /* 0x00007000ff0477ac */ /* 0x000ea20008000a00 */
[----:B------:R-:W3:Y:S01]  /*0050*/  LDCU.64 UR8, c[0x0][0x358] ;  /* 0x00006b00ff0877ac */ /* 0x000ee20008000a00 */
[----:B0-----:R-:W-:-:S05]  /*0060*/  IMAD R3, R7, UR10, RZ ;  /* 0x0000000a07037c24 */ /* 0x001fca000f8e02ff */
[----:B-1----:R-:W-:-:S05]  /*0070*/  IADD3 R0, P0, PT, R3, R4, RZ ;  /* 0x0000000403007210 */ /* 0x002fca0007f1e0ff */
[----:B------:R-:W-:Y:S01]  /*0080*/  IMAD.X R3, RZ, RZ, RZ, P0 ;  /* 0x000000ffff037224 */ /* 0x000fe200000e06ff */
[----:B--2---:R-:W-:-:S04]  /*0090*/  LEA R2, P0, R0, UR4, 0x2 ;  /* 0x0000000400027c11 */ /* 0x004fc8000f8010ff */
[----:B------:R-:W-:-:S05]  /*00a0*/  LEA.HI.X R3, R0, UR5, R3, 0x2, P0 ;  /* 0x0000000500037c11 */ /* 0x000fca00080f1403 */
[----:B---3--:R-:W2:Y:S01]  /*00b0*/  LDG.E R2, desc[UR8][R2.64] ;  /* 0x0000000802027981 */ /* 0x008ea2000c1e1900 */
[----:B------:R-:W0:Y:S01]  /*00c0*/  S2UR UR5, SR_CgaCtaId ;  /* 0x00000000000579c3 */ /* 0x000e220000008800 */
[----:B------:R-:W-:Y:S01]  /*00d0*/  UMOV UR4, 0x400 ;  /* 0x0000040000047882 */ /* 0x000fe20000000000 */
[----:B------:R-:W-:Y:S01]  /*00e0*/  UISETP.GE.U32.AND UP0, UPT, UR10, 0x2, UPT ;  /* 0x000000020a00788c */ /* 0x000fe2000bf06070 */
[----:B------:R-:W-:Y:S01]  /*00f0*/  ISETP.NE.AND P1, PT, R4, RZ, PT ;  /* 0x000000ff0400720c */ /* 0x000fe20003f25270 */
[----:B0-----:R-:W-:-:S06]  /*0100*/  ULEA UR4, UR5, UR4, 0x18 ;  /* 0x0000000405047291 */ /* 0x001fcc000f8ec0ff */
[----:B------:R-:W-:-:S05]  /*0110*/  LEA R5, R4, UR4, 0x2 ;  /* 0x0000000404057c11 */ /* 0x000fca000f8e10ff */
[----:B--2---:R0:W-:Y:S01]  /*0120*/  STS [R5], R2 ;  /* 0x0000000205007388 */ /* 0x0041e20000000800 */
[----:B------:R-:W-:Y:S06]  /*0130*/  BAR.SYNC.DEFER_BLOCKING 0x0 ;  /* 0x0000000000007b1d */ /* 0x000fec0000010000 */
[----:B------:R-:W-:Y:S05]  /*0140*/  BRA.U !UP0, `(.L_x_0) ;  /* 0x0000000108507547 */ /* 0x000fea000b800000 */
[----:B0-----:R-:W-:Y:S01]  /*0150*/  IMAD.SHL.U32 R5, R4, 0x2, RZ ;  /* 0x0000000204057824 */ /* 0x001fe200078e00ff */
[----:B------:R-:W-:-:S06]  /*0160*/  UMOV UR5, 0x1 ;  /* 0x0000000100057882 */ /* 0x000fcc0000000000 */
.L_x_1:
[----:B------:R-:W-:-:S04]  /*0170*/  USHF.L.U32 UR7, UR5, 0x1, URZ ;  /* 0x0000000105077899 */ /* 0x000fc800080006ff */
[----:B------:R-:W-:Y:S02]  /*0180*/  UIADD3 UR6, UPT, UPT, UR7, -0x1, URZ ;  /* 0xffffffff07067890 */ /* 0x000fe4000fffe0ff */
[----:B------:R-:W-:Y:S02]  /*0190*/  UISETP.GE.U32.AND UP0, UPT, UR7, UR10, UPT ;  /* 0x0000000a0700728c */ /* 0x000fe4000bf06070 */
[----:B------:R-:W-:-:S04]  /*01a0*/  ULOP3.LUT UR6, UR7, UR6, URZ, 0xc, !UPT ;  /* 0x0000000607067292 */ /* 0x000fc8000f8e0cff */
[----:B------:R-:W-:-:S04]  /*01b0*/  UPOPC UR6, UR6 ;  /* 0x00000006000672bf */ /* 0x000fc80008000000 */
[----:B------:R-:W-:-:S06]  /*01c0*/  USHF.R.U32.HI UR6, URZ, UR6, UR10 ;  /* 0x00000006ff067299 */ /* 0x000fcc000801160a */
[----:B------:R-:W-:-:S13]  /*01d0*/  ISETP.GE.U32.AND P0, PT, R4, UR6, PT ;  /* 0x0000000604007c0c */ /* 0x000fda000bf06070 */
[----:B-1----:R-:W-:-:S04]  /*01e0*/  @!P0 IMAD R0, R5, UR5, RZ ;  /* 0x0000000505008c24 */ /* 0x002fc8000f8e02ff */
[C---:B------:R-:W-:Y:S01]  /*01f0*/  @!P0 VIADD R2, R0.reuse, UR5 ;  /* 0x0000000500028c36 */ /* 0x040fe20008000000 */
[----:B------:R-:W-:Y:S01]  /*0200*/  @!P0 LEA R0, R0, UR4, 0x2 ;  /* 0x0000000400008c11 */ /* 0x000fe2000f8e10ff */
[----:B------:R-:W-:-:S03]  /*0210*/  UMOV UR5, UR7 ;  /* 0x0000000700057c82 */ /* 0x000fc60008000000 */
[----:B------:R-:W-:Y:S01]  /*0220*/  @!P0 LEA R2, R2, UR4, 0x2 ;  /* 0x0000000402028c11 */ /* 0x000fe2000f8e10ff */
[----:B------:R-:W-:Y:S05]  /*0230*/  @!P0 LDS R3, [R0] ;  /* 0x0000000000038984 */ /* 0x000fea0000000800 */
[----:B------:R-:W0:Y:S02]  /*0240*/  @!P0 LDS R2, [R2] ;  /* 0x0000000002028984 */ /* 0x000e240000000800 */
[----:B0-----:R-:W-:-:S05]  /*0250*/  @!P0 FADD R3, R2, R3 ;  /* 0x0000000302038221 */ /* 0x001fca0000000000 */
[----:B------:R1:W-:Y:S01]  /*0260*/  @!P0 STS [R0], R3 ;  /* 0x0000000300008388 */ /* 0x0003e20000000800 */
[----:B------:R-:W-:Y:S06]  /*0270*/  BAR.SYNC.DEFER_BLOCKING 0x0 ;  /* 0x0000000000007b1d */ /* 0x000fec0000010000 */
[----:B------:R-:W-:Y:S05]  /*0280*/  BRA.U !UP0, `(.L_x_1) ;  /* 0xfffffffd08b87547 */ /* 0x000fea000b83ffff */
.L_x_0:
[----:B------:R-:W-:Y:S05]  /*0290*/  @P1 EXIT ;  /* 0x000000000000194d */ /* 0x000fea0003800000 */
[----:B------:R-:W2:Y:S01]  /*02a0*/  S2UR UR5, SR_CgaCtaId ;  /* 0x00000000000579c3 */ /* 0x000ea20000008800 */
[----:B------:R-:W-:-:S07]  /*02b0*/  UMOV UR4, 0x400 ;  /* 0x0000040000047882 */ /* 0x000fce0000000000 */
[----:B01----:R-:W0:Y:S01]  /*02c0*/  LDC.64 R2, c[0x0][0x388] ;  /* 0x0000e200ff027b82 */ /* 0x003e220000000a00 */
[----:B--2---:R-:W-:Y:S01]  /*02d0*/  ULEA UR4, UR5, UR4, 0x18 ;  /* 0x0000000405047291 */ /* 0x004fe2000f8ec0ff */
[----:B0-----:R-:W-:-:S08]  /*02e0*/  IMAD.WIDE.U32 R2, R7, 0x4, R2 ;  /* 0x0000000407027825 */ /* 0x001fd000078e0002 */
[----:B------:R-:W0:Y:S04]  /*02f0*/  LDS R5, [UR4] ;  /* 0x00000004ff057984 */ /* 0x000e280008000800 */
[----:B0-----:R-:W-:Y:S01]  /*0300*/  STG.E desc[UR8][R2.64], R5 ;  /* 0x0000000502007986 */ /* 0x001fe2000c101908 */
[----:B------:R-:W-:Y:S05]  /*0310*/  EXIT ;  /* 0x000000000000794d */ /* 0x000fea0003800000 */
.L_x_2:
[----:B------:R-:W-:-:S00]  /*0320*/  BRA `(.L_x_2) ;  /* 0xfffffffc00fc7947 */ /* 0x000fc0000383ffff */
[----:B------:R-:W-:-:S00]  /*0330*/  NOP ;  /* 0x0000000000007918 */ /* 0x000fc00000000000 */
        /* <DEDUP_REMOVED lines=12> */
.L_x_3:


//--------------------- .nv.shared._Z7reduce2PfS_ --------------------------
	.section	.nv.shared._Z7reduce2PfS_,"aw",@nobits
	.sectionflags	@""
	.align	4
.nv.shared._Z7reduce2PfS_:
	.zero		2048


//--------------------- .nv.shared.reserved.0     --------------------------
	.section	.nv.shared.reserved.0,"aw",@nobits
	.weak		__nv_reservedSMEM_offset_0_alias
	.size		__nv_reservedSMEM_offset_0_alias, 0, 64
	.other		__nv_reservedSMEM_offset_0_alias,@"STO_CUDA_RESERVED_SHARED STV_DEFAULT"
__nv_reservedSMEM_offset_0_alias:
	.zero		0
	.zero		64


//--------------------- .nv.constant0._Z7reduce2PfS_ --------------------------
	.section	.nv.constant0._Z7reduce2PfS_,"a",@progbits
	.sectionflags	@""
	.align	4
.nv.constant0._Z7reduce2PfS_:
	.zero		912


//--------------------- SYMBOLS --------------------------

	.type		.nv.reservedSmem.offset0,@object
	.size		.nv.reservedSmem.offset0,0x4
	.type		.nv.reservedSmem.cap,@object
	.size		.nv.reservedSmem.cap,0x4
